	.headerflags	@"EF_CUDA_TEXMODE_UNIFIED EF_CUDA_64BIT_ADDRESS EF_CUDA_ACCELERATORS EF_CUDA_SM90 EF_CUDA_VIRTUAL_SM(EF_CUDA_SM90)"
	.elftype	@"ET_EXEC"


//--------------------- .nv.info                  --------------------------
	.section	.nv.info,"",@"SHT_CUDA_INFO"
	.align	4


	//----- nvinfo : EIATTR_REGCOUNT
	.align		4
        /*0000*/ 	.byte	0x04, 0x2f
        /*0002*/ 	.short	(.L_3 - .L_2)
	.align		4
.L_2:
        /*0004*/ 	.word	index@(triton_poi_fused__native_batch_norm_legit_no_training_49)
        /*0008*/ 	.word	0x00000016


	//----- nvinfo : EIATTR_MIN_STACK_SIZE
	.align		4
.L_3:
        /*000c*/ 	.byte	0x04, 0x12
        /*000e*/ 	.short	(.L_5 - .L_4)
	.align		4
.L_4:
        /*0010*/ 	.word	index@(triton_poi_fused__native_batch_norm_legit_no_training_49)
        /*0014*/ 	.word	0x00000000


	//----- nvinfo : EIATTR_FRAME_SIZE
	.align		4
.L_5:
        /*0018*/ 	.byte	0x04, 0x11
        /*001a*/ 	.short	(.L_7 - .L_6)
	.align		4
.L_6:
        /*001c*/ 	.word	index@(triton_poi_fused__native_batch_norm_legit_no_training_49)
        /*0020*/ 	.word	0x00000000


	//----- nvinfo : EIATTR_MIN_STACK_SIZE
	.align		4
.L_7:
        /*0024*/ 	.byte	0x04, 0x12
        /*0026*/ 	.short	(.L_9 - .L_8)
	.align		4
.L_8:
        /*0028*/ 	.word	index@(triton_poi_fused__native_batch_norm_legit_no_training_49)
        /*002c*/ 	.word	0x00000000
.L_9:


//--------------------- .nv.info.triton_poi_fused__native_batch_norm_legit_no_training_49 --------------------------
	.section	.nv.info.triton_poi_fused__native_batch_norm_legit_no_training_49,"",@"SHT_CUDA_INFO"
	.sectionflags	@""
	.align	4


	//----- nvinfo : EIATTR_CUDA_API_VERSION
	.align		4
        /*0000*/ 	.byte	0x04, 0x37
        /*0002*/ 	.short	(.L_11 - .L_10)
.L_10:
        /*0004*/ 	.word	0x0000007c


	//----- nvinfo : EIATTR_KPARAM_INFO
	.align		4
.L_11:
        /*0008*/ 	.byte	0x04, 0x17
        /*000a*/ 	.short	(.L_13 - .L_12)
.L_12:
        /*000c*/ 	.word	0x00000000
        /*0010*/ 	.short	0x0006
        /*0012*/ 	.short	0x0030
        /*0014*/ 	.byte	0x00, 0xf0, 0x11, 0x00


	//----- nvinfo : EIATTR_KPARAM_INFO
	.align		4
.L_13:
        /*0018*/ 	.byte	0x04, 0x17
        /*001a*/ 	.short	(.L_15 - .L_14)
.L_14:
        /*001c*/ 	.word	0x00000000
        /*0020*/ 	.short	0x0005
        /*0022*/ 	.short	0x0028
        /*0024*/ 	.byte	0x00, 0xf4, 0x21, 0x00


	//----- nvinfo : EIATTR_KPARAM_INFO
	.align		4
.L_15:
        /*0028*/ 	.byte	0x04, 0x17
        /*002a*/ 	.short	(.L_17 - .L_16)
.L_16:
        /*002c*/ 	.word	0x00000000
        /*0030*/ 	.short	0x0004
        /*0032*/ 	.short	0x0020
        /*0034*/ 	.byte	0x00, 0xf4, 0x21, 0x00


	//----- nvinfo : EIATTR_KPARAM_INFO
	.align		4
.L_17:
        /*0038*/ 	.byte	0x04, 0x17
        /*003a*/ 	.short	(.L_19 - .L_18)
.L_18:
        /*003c*/ 	.word	0x00000000
        /*0040*/ 	.short	0x0003
        /*0042*/ 	.short	0x0018
        /*0044*/ 	.byte	0x00, 0xf4, 0x21, 0x00


	//----- nvinfo : EIATTR_KPARAM_INFO
	.align		4
.L_19:
        /*0048*/ 	.byte	0x04, 0x17
        /*004a*/ 	.short	(.L_21 - .L_20)
.L_20:
        /*004c*/ 	.word	0x00000000
        /*0050*/ 	.short	0x0002
        /*0052*/ 	.short	0x0010
        /*0054*/ 	.byte	0x00, 0xf4, 0x21, 0x00


	//----- nvinfo : EIATTR_KPARAM_INFO
	.align		4
.L_21:
        /*0058*/ 	.byte	0x04, 0x17
        /*005a*/ 	.short	(.L_23 - .L_22)
.L_22:
        /*005c*/ 	.word	0x00000000
        /*0060*/ 	.short	0x0001
        /*0062*/ 	.short	0x0008
        /*0064*/ 	.byte	0x00, 0xf4, 0x21, 0x00


	//----- nvinfo : EIATTR_KPARAM_INFO
	.align		4
.L_23:
        /*0068*/ 	.byte	0x04, 0x17
        /*006a*/ 	.short	(.L_25 - .L_24)
.L_24:
        /*006c*/ 	.word	0x00000000
        /*0070*/ 	.short	0x0000
        /*0072*/ 	.short	0x0000
        /*0074*/ 	.byte	0x00, 0xf4, 0x21, 0x00


	//----- nvinfo : EIATTR_SPARSE_MMA_MASK
	.align		4
.L_25:
        /*0078*/ 	.byte	0x03, 0x50
        /*007a*/ 	.short	0x0000


	//----- nvinfo : EIATTR_MAXREG_COUNT
	.align		4
        /*007c*/ 	.byte	0x03, 0x1b
        /*007e*/ 	.short	0x00ff


	//----- nvinfo : EIATTR_EXIT_INSTR_OFFSETS
	.align		4
        /*0080*/ 	.byte	0x04, 0x1c
        /*0082*/ 	.short	(.L_27 - .L_26)


	//   ....[0]....
.L_26:
        /*0084*/ 	.word	0x000003d0


	//   ....[1]....
        /*0088*/ 	.word	0x000003f0


	//----- nvinfo : EIATTR_REQNTID
	.align		4
.L_27:
        /*008c*/ 	.byte	0x04, 0x10
        /*008e*/ 	.short	(.L_29 - .L_28)
.L_28:
        /*0090*/ 	.word	0x00000080
        /*0094*/ 	.word	0x00000001
        /*0098*/ 	.word	0x00000001


	//----- nvinfo : EIATTR_CBANK_PARAM_SIZE
	.align		4
.L_29:
        /*009c*/ 	.byte	0x03, 0x19
        /*009e*/ 	.short	0x0034


	//----- nvinfo : EIATTR_PARAM_CBANK
	.align		4
        /*00a0*/ 	.byte	0x04, 0x0a
        /*00a2*/ 	.short	(.L_31 - .L_30)
	.align		4
.L_30:
        /*00a4*/ 	.word	index@(.nv.constant0.triton_poi_fused__native_batch_norm_legit_no_training_49)
        /*00a8*/ 	.short	0x0210
        /*00aa*/ 	.short	0x0034


	//----- nvinfo : EIATTR_SW_WAR
	.align		4
.L_31:
        /*00ac*/ 	.byte	0x04, 0x36
        /*00ae*/ 	.short	(.L_33 - .L_32)
.L_32:
        /*00b0*/ 	.word	0x00000008
.L_33:


//--------------------- .nv.callgraph             --------------------------
	.section	.nv.callgraph,"",@"SHT_CUDA_CALLGRAPH"
	.align	4
	.sectionentsize	8
	.align		4
        /*0000*/ 	.word	0x00000000
	.align		4
        /*0004*/ 	.word	0xffffffff
	.align		4
        /*0008*/ 	.word	0x00000000
	.align		4
        /*000c*/ 	.word	0xfffffffe
	.align		4
        /*0010*/ 	.word	0x00000000
	.align		4
        /*0014*/ 	.word	0xfffffffd
	.align		4
        /*0018*/ 	.word	0x00000000
	.align		4
        /*001c*/ 	.word	0xfffffffc


//--------------------- .nv.constant4             --------------------------
	.section	.nv.constant4,"a",@progbits
	.align	8
	.align		8
.nv.constant4:
        /*0000*/ 	.dword	_$_str
	.align		8
        /*0008*/ 	.dword	_$_str_$_2


//--------------------- .text.triton_poi_fused__native_batch_norm_legit_no_training_49 --------------------------
	.section	.text.triton_poi_fused__native_batch_norm_legit_no_training_49,"ax",@progbits
	.align	128
        .global         triton_poi_fused__native_batch_norm_legit_no_training_49
        .type           triton_poi_fused__native_batch_norm_legit_no_training_49,@function
        .size           triton_poi_fused__native_batch_norm_legit_no_training_49,(.L_x_1 - triton_poi_fused__native_batch_norm_legit_no_training_49)
        .other          triton_poi_fused__native_batch_norm_legit_no_training_49,@"STO_CUDA_ENTRY STV_DEFAULT"
triton_poi_fused__native_batch_norm_legit_no_training_49:
.text.triton_poi_fused__native_batch_norm_legit_no_training_49:
[----:B------:R-:W0:Y:S01]  /*0000*/  LDC R1, c[0x0][0x28] ;  /* 0x00000a00ff017b82 */ /* 0x000e220000000800 */
[----:B------:R-:W1:Y:S07]  /*0010*/  S2R R0, SR_TID.X ;  /* 0x0000000000007919 */ /* 0x000e6e0000002100 */
[----:B------:R-:W2:Y:S01]  /*0020*/  LDC.64 R8, c[0x0][0x220] ;  /* 0x00008800ff087b82 */ /* 0x000ea20000000a00 */
[----:B------:R-:W-:Y:S01]  /*0030*/  ULDC.64 UR4, c[0x0][0x208] ;  /* 0x0000820000047ab9 */ /* 0x000fe20000000a00 */
[----:B------:R-:W3:Y:S06]  /*0040*/  S2R R3, SR_CTAID.X ;  /* 0x0000000000037919 */ /* 0x000eec0000002500 */
[----:B------:R-:W4:Y:S08]  /*0050*/  LDC.64 R12, c[0x0][0x210] ;  /* 0x00008400ff0c7b82 */ /* 0x000f300000000a00 */
[----:B------:R-:W5:Y:S08]  /*0060*/  LDC.64 R14, c[0x0][0x218] ;  /* 0x00008600ff0e7b82 */ /* 0x000f700000000a00 */
[----:B------:R-:W5:Y:S01]  /*0070*/  LDC.64 R16, c[0x0][0x228] ;  /* 0x00008a00ff107b82 */ /* 0x000f620000000a00 */
[----:B-1----:R-:W-:-:S07]  /*0080*/  SHF.L.U32 R0, R0, 0x1, RZ ;  /* 0x0000000100007819 */ /* 0x002fce00000006ff */
[----:B------:R-:W1:Y:S01]  /*0090*/  LDC.64 R18, c[0x0][0x230] ;  /* 0x00008c00ff127b82 */ /* 0x000e620000000a00 */
[----:B------:R-:W-:-:S04]  /*00a0*/  LOP3.LUT R0, R0, 0xfe, RZ, 0xc0, !PT ;  /* 0x000000fe00007812 */ /* 0x000fc800078ec0ff */
[----:B---3--:R-:W-:-:S04]  /*00b0*/  LEA R0, R3, R0, 0x8 ;  /* 0x0000000003007211 */ /* 0x008fc800078e40ff */
[C---:B------:R-:W-:Y:S01]  /*00c0*/  ISETP.GE.AND P4, PT, R0.reuse, 0x500, PT ;  /* 0x000005000000780c */ /* 0x040fe20003f86270 */
[----:B------:R-:W-:-:S05]  /*00d0*/  IMAD.HI R2, R0, 0x66666667, RZ ;  /* 0x6666666700027827 */ /* 0x000fca00078e02ff */
[----:B------:R-:W-:-:S04]  /*00e0*/  SHF.R.U32.HI R3, RZ, 0x1f, R2 ;  /* 0x0000001fff037819 */ /* 0x000fc80000011602 */
[----:B------:R-:W-:-:S05]  /*00f0*/  LEA.HI.SX32 R3, R2, R3, 0x1b ;  /* 0x0000000302037211 */ /* 0x000fca00078fdaff */
[----:B------:R-:W-:Y:S01]  /*0100*/  IMAD R11, R3, -0x50, R0 ;  /* 0xffffffb0030b7824 */ /* 0x000fe200078e0200 */
[----:B------:R-:W-:-:S03]  /*0110*/  CS2R R2, SRZ ;  /* 0x0000000000027805 */ /* 0x000fc6000001ff00 */
[----:B--2---:R-:W-:-:S05]  /*0120*/  IMAD.WIDE R8, R11, 0x4, R8 ;  /* 0x000000040b087825 */ /* 0x004fca00078e0208 */
[----:B------:R2:W3:Y:S01]  /*0130*/  @!P4 LDG.E.EL.64 R2, desc[UR4][R8.64] ;  /* 0x000000040802c981 */ /* 0x0004e2000c2e1b00 */
[----:B------:R-:W-:Y:S02]  /*0140*/  CS2R R4, SRZ ;  /* 0x0000000000047805 */ /* 0x000fe4000001ff00 */
[----:B------:R-:W-:Y:S01]  /*0150*/  CS2R R6, SRZ ;  /* 0x0000000000067805 */ /* 0x000fe2000001ff00 */
[----:B----4-:R-:W-:-:S04]  /*0160*/  IMAD.WIDE R12, R0, 0x4, R12 ;  /* 0x00000004000c7825 */ /* 0x010fc800078e020c */
[C---:B-----5:R-:W-:Y:S01]  /*0170*/  IMAD.WIDE R14, R11.reuse, 0x4, R14 ;  /* 0x000000040b0e7825 */ /* 0x060fe200078e020e */
[----:B------:R-:W4:Y:S04]  /*0180*/  @!P4 LDG.E.64 R4, desc[UR4][R12.64] ;  /* 0x000000040c04c981 */ /* 0x000f28000c1e1b00 */
[----:B------:R5:W4:Y:S01]  /*0190*/  @!P4 LDG.E.EL.64 R6, desc[UR4][R14.64] ;  /* 0x000000040e06c981 */ /* 0x000b22000c2e1b00 */
[----:B0-----:R-:W-:Y:S01]  /*01a0*/  IMAD.WIDE R16, R11, 0x4, R16 ;  /* 0x000000040b107825 */ /* 0x001fe200078e0210 */
[----:B--2---:R-:W-:-:S03]  /*01b0*/  CS2R R8, SRZ ;  /* 0x0000000000087805 */ /* 0x004fc6000001ff00 */
[----:B-1----:R-:W-:Y:S01]  /*01c0*/  IMAD.WIDE R18, R11, 0x4, R18 ;  /* 0x000000040b127825 */ /* 0x002fe200078e0212 */
[----:B------:R-:W-:-:S04]  /*01d0*/  CS2R R10, SRZ ;  /* 0x00000000000a7805 */ /* 0x000fc8000001ff00 */
[----:B------:R-:W2:Y:S04]  /*01e0*/  @!P4 LDG.E.EL.64 R8, desc[UR4][R18.64] ;  /* 0x000000041208c981 */ /* 0x000ea8000c2e1b00 */
[----:B------:R-:W2:Y:S01]  /*01f0*/  @!P4 LDG.E.EL.64 R10, desc[UR4][R16.64] ;  /* 0x00000004100ac981 */ /* 0x000ea2000c2e1b00 */
[----:B-----5:R-:W-:Y:S01]  /*0200*/  HFMA2.MMA R15, -RZ, RZ, 1.625, 0 ;  /* 0x3e800000ff0f7435 */ /* 0x020fe200000001ff */
[----:B---3--:R-:W-:Y:S01]  /*0210*/  FADD R2, R2, 9.9999997473787516356e-06 ;  /* 0x3727c5ac02027421 */ /* 0x008fe20000000000 */
[----:B------:R-:W-:-:S03]  /*0220*/  FADD R12, R3, 9.9999997473787516356e-06 ;  /* 0x3727c5ac030c7421 */ /* 0x000fc60000000000 */
[----:B------:R0:W1:Y:S08]  /*0230*/  MUFU.SQRT R13, R2 ;  /* 0x00000002000d7308 */ /* 0x0000700000002000 */
[----:B------:R-:W3:Y:S01]  /*0240*/  MUFU.SQRT R14, R12 ;  /* 0x0000000c000e7308 */ /* 0x000ee20000002000 */
[----:B0-----:R-:W0:Y:S01]  /*0250*/  LDC.64 R2, c[0x0][0x238] ;  /* 0x00008e00ff027b82 */ /* 0x001e220000000a00 */
[----:B-1----:R-:W-:-:S02]  /*0260*/  FSETP.GT.AND P0, PT, R13, 8.50705917302346158658e+37, PT ;  /* 0x7e8000000d00780b */ /* 0x002fc40003f04000 */
[----:B------:R-:W-:Y:S02]  /*0270*/  FSETP.GEU.AND P2, PT, R13, 1.175494350822287508e-38, PT ;  /* 0x008000000d00780b */ /* 0x000fe40003f4e000 */
[C---:B---3--:R-:W-:Y:S02]  /*0280*/  FSETP.GT.AND P1, PT, R14.reuse, 8.50705917302346158658e+37, PT ;  /* 0x7e8000000e00780b */ /* 0x048fe40003f24000 */
[----:B------:R-:W-:-:S07]  /*0290*/  FSETP.GEU.AND P3, PT, R14, 1.175494350822287508e-38, PT ;  /* 0x008000000e00780b */ /* 0x000fce0003f6e000 */
[----:B------:R-:W-:-:S04]  /*02a0*/  @P0 FMUL R13, R13, 0.25 ;  /* 0x3e8000000d0d0820 */ /* 0x000fc80000400000 */
[----:B------:R-:W-:Y:S01]  /*02b0*/  @!P2 FMUL R13, R13, 16777216 ;  /* 0x4b8000000d0da820 */ /* 0x000fe20000400000 */
[----:B------:R-:W-:-:S04]  /*02c0*/  @P1 FMUL R14, R14, 0.25 ;  /* 0x3e8000000e0e1820 */ /* 0x000fc80000400000 */
[----:B------:R-:W-:Y:S01]  /*02d0*/  @!P3 FMUL R14, R14, 16777216 ;  /* 0x4b8000000e0eb820 */ /* 0x000fe20000400000 */
[----:B------:R-:W1:Y:S01]  /*02e0*/  MUFU.RCP R13, R13 ;  /* 0x0000000d000d7308 */ /* 0x000e620000001000 */
[----:B------:R-:W-:-:S07]  /*02f0*/  FSEL R12, R15, 1, P0 ;  /* 0x3f8000000f0c7808 */ /* 0x000fce0000000000 */
[----:B------:R-:W3:Y:S01]  /*0300*/  MUFU.RCP R14, R14 ;  /* 0x0000000e000e7308 */ /* 0x000ee20000001000 */
[----:B------:R-:W-:Y:S01]  /*0310*/  FSEL R15, R15, 1, P1 ;  /* 0x3f8000000f0f7808 */ /* 0x000fe20000800000 */
[----:B------:R-:W-:Y:S01]  /*0320*/  @!P2 FMUL R12, R12, 16777216 ;  /* 0x4b8000000c0ca820 */ /* 0x000fe20000400000 */
[----:B----4-:R-:W-:-:S03]  /*0330*/  FADD R4, -R6, R4 ;  /* 0x0000000406047221 */ /* 0x010fc60000000100 */
[----:B------:R-:W-:Y:S01]  /*0340*/  @!P3 FMUL R15, R15, 16777216 ;  /* 0x4b8000000f0fb820 */ /* 0x000fe20000400000 */
[----:B------:R-:W-:Y:S01]  /*0350*/  FADD R5, -R7, R5 ;  /* 0x0000000507057221 */ /* 0x000fe20000000100 */
[----:B-1----:R-:W-:Y:S02]  /*0360*/  FMUL R13, R13, R12 ;  /* 0x0000000c0d0d7220 */ /* 0x002fe40000400000 */
[----:B---3--:R-:W-:Y:S02]  /*0370*/  FMUL R6, R14, R15 ;  /* 0x0000000f0e067220 */ /* 0x008fe40000400000 */
[----:B------:R-:W-:Y:S02]  /*0380*/  FMUL R13, R4, R13 ;  /* 0x0000000d040d7220 */ /* 0x000fe40000400000 */
[----:B------:R-:W-:Y:S01]  /*0390*/  FMUL R6, R5, R6 ;  /* 0x0000000605067220 */ /* 0x000fe20000400000 */
[----:B0-----:R-:W-:-:S04]  /*03a0*/  IMAD.WIDE R2, R0, 0x4, R2 ;  /* 0x0000000400027825 */ /* 0x001fc800078e0202 */
[----:B--2---:R-:W-:Y:S01]  /*03b0*/  FFMA R8, R13, R10, R8 ;  /* 0x0000000a0d087223 */ /* 0x004fe20000000008 */
[----:B------:R-:W-:Y:S01]  /*03c0*/  FFMA R9, R6, R11, R9 ;  /* 0x0000000b06097223 */ /* 0x000fe20000000009 */
[----:B------:R-:W-:Y:S06]  /*03d0*/  @P4 EXIT ;  /* 0x000000000000494d */ /* 0x000fec0003800000 */
[----:B------:R-:W-:Y:S01]  /*03e0*/  STG.E.64 desc[UR4][R2.64], R8 ;  /* 0x0000000802007986 */ /* 0x000fe2000c101b04 */
[----:B------:R-:W-:Y:S05]  /*03f0*/  EXIT ;  /* 0x000000000000794d */ /* 0x000fea0003800000 */
.L_x_0:
[----:B------:R-:W-:-:S00]  /*0400*/  BRA `(.L_x_0) ;  /* 0xfffffffc00fc7947 */ /* 0x000fc0000383ffff */
[----:B------:R-:W-:-:S00]  /*0410*/  NOP ;  /* 0x0000000000007918 */ /* 0x000fc00000000000 */
        /* <DEDUP_REMOVED lines=14> */
.L_x_1:


//--------------------- .nv.global.init           --------------------------
	.section	.nv.global.init,"aw",@progbits
.nv.global.init:
	.type		_$_str,@object
	.size		_$_str,(_$_str_$_2 - _$_str)
_$_str:
        /*0000*/ 	.byte	0x5f, 0x5f, 0x43, 0x55, 0x44, 0x41, 0x5f, 0x46, 0x54, 0x5a, 0x00
	.type		_$_str_$_2,@object
	.size		_$_str_$_2,(.L_1 - _$_str_$_2)
_$_str_$_2:
        /*000b*/ 	.byte	0x5f, 0x5f, 0x43, 0x55, 0x44, 0x41, 0x5f, 0x50, 0x52, 0x45, 0x43, 0x5f, 0x53, 0x51, 0x52, 0x54
        /*001b*/ 	.byte	0x00
.L_1:


//--------------------- .nv.constant0.triton_poi_fused__native_batch_norm_legit_no_training_49 --------------------------
	.section	.nv.constant0.triton_poi_fused__native_batch_norm_legit_no_training_49,"a",@progbits
	.sectionflags	@""
	.align	4
.nv.constant0.triton_poi_fused__native_batch_norm_legit_no_training_49:
	.zero		580
